//
// Generated by NVIDIA NVVM Compiler
//
// Compiler Build ID: CL-36424714
// Cuda compilation tools, release 13.0, V13.0.88
// Based on NVVM 20.0.0
//

.version 9.0
.target sm_100
.address_size 64

	// .globl	_Z4testPi

.visible .entry _Z4testPi(
	.param .u64 .ptr .align 1 _Z4testPi_param_0
)
{
	.reg .b32 	%r<2>;
	.reg .b64 	%rd<3>;

	ld.param.u64 	%rd1, [_Z4testPi_param_0];
	cvta.to.global.u64 	%rd2, %rd1;
	mov.b32 	%r1, 0;
	st.global.u32 	[%rd2], %r1;
	ret;

}


// ===== COMPILED SASS (sm_100) =====

	.target	sm_100

	.elftype	@"ET_EXEC"


//--------------------- .note.nv.tkinfo           --------------------------
	.section	.note.nv.tkinfo,"",@"SHT_NOTE"
	.sectionflags	@"SHF_NOTE_NV_TKINFO"
	.tkinfo
        /*0018*/ 	.word	0x00000002
        /*0030*/ 	.string	""
        /*0030*/ 	.string	"ptxas"
        /*0030*/ 	.string	"Cuda compilation tools, release 13.0, V13.0.88"
        /*0030*/ 	.string	"Build cuda_13.0.r13.0/compiler.36424714_0"
        /*0030*/ 	.string	"-arch sm_100 -m 64 "



//--------------------- .note.nv.cuinfo           --------------------------
	.section	.note.nv.cuinfo,"",@"SHT_NOTE"
	.sectionflags	@"SHF_NOTE_NV_CUINFO"
        /*0018*/ 	.short	0x0002
        /*001a*/ 	.short	0x0064
        /*001c*/ 	.short	0x0082
	.zero		2


//--------------------- .nv.info                  --------------------------
	.section	.nv.info,"",@"SHT_CUDA_INFO"
	.align	4


	//----- nvinfo : EIATTR_REGCOUNT
	.align		4
        /*0000*/ 	.byte	0x04, 0x2f
        /*0002*/ 	.short	(.L_1 - .L_0)
	.align		4
.L_0:
        /*0004*/ 	.word	index@(_Z4testPi)
        /*0008*/ 	.word	0x00000006


	//----- nvinfo : EIATTR_FRAME_SIZE
	.align		4
.L_1:
        /*000c*/ 	.byte	0x04, 0x11
        /*000e*/ 	.short	(.L_3 - .L_2)
	.align		4
.L_2:
        /*0010*/ 	.word	index@(_Z4testPi)
        /*0014*/ 	.word	0x00000000


	//----- nvinfo : EIATTR_MIN_STACK_SIZE
	.align		4
.L_3:
        /*0018*/ 	.byte	0x04, 0x12
        /*001a*/ 	.short	(.L_5 - .L_4)
	.align		4
.L_4:
        /*001c*/ 	.word	index@(_Z4testPi)
        /*0020*/ 	.word	0x00000000
.L_5:


//--------------------- .nv.compat                --------------------------
	.section	.nv.compat,"",@"SHT_CUDA_COMPAT_INFO"
	.align	4
        /*0000*/ 	.byte	0x02, 0x09, 0x00, 0x00, 0x02, 0x02, 0x01, 0x00, 0x02, 0x05, 0x05, 0x00, 0x03, 0x07, 0x01, 0x01
        /*0010*/ 	.byte	0x02, 0x03, 0x00, 0x00, 0x02, 0x06, 0x01, 0x00, 0x04, 0x0b, 0x08, 0x00, 0x09, 0x00, 0x00, 0x00
        /*0020*/ 	.byte	0x00, 0x00, 0x00, 0x00


//--------------------- .nv.info._Z4testPi        --------------------------
	.section	.nv.info._Z4testPi,"",@"SHT_CUDA_INFO"
	.sectionflags	@""
	.align	4


	//----- nvinfo : EIATTR_CUDA_API_VERSION
	.align		4
        /*0000*/ 	.byte	0x04, 0x37
        /*0002*/ 	.short	(.L_7 - .L_6)
.L_6:
        /*0004*/ 	.word	0x00000082


	//----- nvinfo : EIATTR_KPARAM_INFO
	.align		4
.L_7:
        /*0008*/ 	.byte	0x04, 0x17
        /*000a*/ 	.short	(.L_9 - .L_8)
.L_8:
        /*000c*/ 	.word	0x00000000
        /*0010*/ 	.short	0x0000
        /*0012*/ 	.short	0x0000
        /*0014*/ 	.byte	0x00, 0xf5, 0x21, 0x00


	//----- nvinfo : EIATTR_SPARSE_MMA_MASK
	.align		4
.L_9:
        /*0018*/ 	.byte	0x03, 0x50
        /*001a*/ 	.short	0x0000


	//----- nvinfo : EIATTR_MAXREG_COUNT
	.align		4
        /*001c*/ 	.byte	0x03, 0x1b
        /*001e*/ 	.short	0x00ff


	//----- nvinfo : EIATTR_MERCURY_ISA_VERSION
	.align		4
        /*0020*/ 	.byte	0x03, 0x5f
        /*0022*/ 	.short	0x0101


	//----- nvinfo : EIATTR_VRC_CTA_INIT_COUNT
	.align		4
        /*0024*/ 	.byte	0x02, 0x4a
	.zero		1
	.zero		1


	//----- nvinfo : EIATTR_EXIT_INSTR_OFFSETS
	.align		4
        /*0028*/ 	.byte	0x04, 0x1c
        /*002a*/ 	.short	(.L_11 - .L_10)


	//   ....[0]....
.L_10:
        /*002c*/ 	.word	0x00000040


	//----- nvinfo : EIATTR_CBANK_PARAM_SIZE
	.align		4
.L_11:
        /*0030*/ 	.byte	0x03, 0x19
        /*0032*/ 	.short	0x0008


	//----- nvinfo : EIATTR_PARAM_CBANK
	.align		4
        /*0034*/ 	.byte	0x04, 0x0a
        /*0036*/ 	.short	(.L_13 - .L_12)
	.align		4
.L_12:
        /*0038*/ 	.word	index@(.nv.constant0._Z4testPi)
        /*003c*/ 	.short	0x0380
        /*003e*/ 	.short	0x0008


	//----- nvinfo : EIATTR_SW_WAR
	.align		4
.L_13:
        /*0040*/ 	.byte	0x04, 0x36
        /*0042*/ 	.short	(.L_15 - .L_14)
.L_14:
        /*0044*/ 	.word	0x00000008
.L_15:


//--------------------- .nv.callgraph             --------------------------
	.section	.nv.callgraph,"",@"SHT_CUDA_CALLGRAPH"
	.align	4
	.sectionentsize	8
	.align		4
        /*0000*/ 	.word	0x00000000
	.align		4
        /*0004*/ 	.word	0xffffffff
	.align		4
        /*0008*/ 	.word	0x00000000
	.align		4
        /*000c*/ 	.word	0xfffffffe
	.align		4
        /*0010*/ 	.word	0x00000000
	.align		4
        /*0014*/ 	.word	0xfffffffd
	.align		4
        /*0018*/ 	.word	0x00000000
	.align		4
        /*001c*/ 	.word	0xfffffffc


//--------------------- .text._Z4testPi           --------------------------
	.section	.text._Z4testPi,"ax",@progbits
	.align	128
        .global         _Z4testPi
        .type           _Z4testPi,@function
        .size           _Z4testPi,(.L_x_1 - _Z4testPi)
        .other          _Z4testPi,@"STO_CUDA_ENTRY STV_DEFAULT"
_Z4testPi:
.text._Z4testPi:
[----:B------:R-:W-:Y:S08]  /*0000*/  LDC R1, c[0x0][0x37c] ;  /* 0x0000df00ff017b82 */ /* 0x000ff00000000800 */
[----:B------:R-:W0:Y:S01]  /*0010*/  LDC.64 R2, c[0x0][0x380] ;  /* 0x0000e000ff027b82 */ /* 0x000e220000000a00 */
[----:B------:R-:W0:Y:S02]  /*0020*/  LDCU.64 UR4, c[0x0][0x358] ;  /* 0x00006b00ff0477ac */ /* 0x000e240008000a00 */
[----:B0-----:R-:W-:Y:S01]  /*0030*/  STG.E desc[UR4][R2.64], RZ ;  /* 0x000000ff02007986 */ /* 0x001fe2000c101904 */
[----:B------:R-:W-:Y:S05]  /*0040*/  EXIT ;  /* 0x000000000000794d */ /* 0x000fea0003800000 */
.L_x_0:
[----:B------:R-:W-:-:S00]  /*0050*/  BRA `(.L_x_0) ;  /* 0xfffffffc00fc7947 */ /* 0x000fc0000383ffff */
[----:B------:R-:W-:-:S00]  /*0060*/  NOP ;  /* 0x0000000000007918 */ /* 0x000fc00000000000 */
        /* <DEDUP_REMOVED lines=9> */
.L_x_1:


//--------------------- .nv.shared.reserved.0     --------------------------
	.section	.nv.shared.reserved.0,"aw",@nobits
	.weak		__nv_reservedSMEM_offset_0_alias
	.size		__nv_reservedSMEM_offset_0_alias, 0, 64
	.other		__nv_reservedSMEM_offset_0_alias,@"STO_CUDA_RESERVED_SHARED STV_DEFAULT"
__nv_reservedSMEM_offset_0_alias:
	.zero		0
	.zero		64


//--------------------- .nv.constant0._Z4testPi   --------------------------
	.section	.nv.constant0._Z4testPi,"a",@progbits
	.sectionflags	@""
	.align	4
.nv.constant0._Z4testPi:
	.zero		904


//--------------------- SYMBOLS --------------------------

	.type		.nv.reservedSmem.offset0,@object
	.size		.nv.reservedSmem.offset0,0x4
